//
// Generated by NVIDIA NVVM Compiler
//
// Compiler Build ID: CL-36424714
// Cuda compilation tools, release 13.0, V13.0.88
// Based on NVVM 20.0.0
//

.version 9.0
.target sm_100
.address_size 64

	// .globl	_Z7add_onePi

.visible .entry _Z7add_onePi(
	.param .u64 .ptr .align 1 _Z7add_onePi_param_0
)
{
	.reg .b32 	%r<3>;
	.reg .b64 	%rd<3>;

	ld.param.u64 	%rd1, [_Z7add_onePi_param_0];
	cvta.to.global.u64 	%rd2, %rd1;
	ld.global.u32 	%r1, [%rd2];
	add.s32 	%r2, %r1, 1;
	st.global.u32 	[%rd2], %r2;
	ret;

}


// ===== COMPILED SASS (sm_100) =====

	.target	sm_100

	.elftype	@"ET_EXEC"


//--------------------- .note.nv.tkinfo           --------------------------
	.section	.note.nv.tkinfo,"",@"SHT_NOTE"
	.sectionflags	@"SHF_NOTE_NV_TKINFO"
	.tkinfo
        /*0018*/ 	.word	0x00000002
        /*0030*/ 	.string	""
        /*0030*/ 	.string	"ptxas"
        /*0030*/ 	.string	"Cuda compilation tools, release 13.0, V13.0.88"
        /*0030*/ 	.string	"Build cuda_13.0.r13.0/compiler.36424714_0"
        /*0030*/ 	.string	"-arch sm_100 -m 64 "



//--------------------- .note.nv.cuinfo           --------------------------
	.section	.note.nv.cuinfo,"",@"SHT_NOTE"
	.sectionflags	@"SHF_NOTE_NV_CUINFO"
        /*0018*/ 	.short	0x0002
        /*001a*/ 	.short	0x0064
        /*001c*/ 	.short	0x0082
	.zero		2


//--------------------- .nv.info                  --------------------------
	.section	.nv.info,"",@"SHT_CUDA_INFO"
	.align	4


	//----- nvinfo : EIATTR_REGCOUNT
	.align		4
        /*0000*/ 	.byte	0x04, 0x2f
        /*0002*/ 	.short	(.L_1 - .L_0)
	.align		4
.L_0:
        /*0004*/ 	.word	index@(_Z7add_onePi)
        /*0008*/ 	.word	0x00000008


	//----- nvinfo : EIATTR_FRAME_SIZE
	.align		4
.L_1:
        /*000c*/ 	.byte	0x04, 0x11
        /*000e*/ 	.short	(.L_3 - .L_2)
	.align		4
.L_2:
        /*0010*/ 	.word	index@(_Z7add_onePi)
        /*0014*/ 	.word	0x00000000


	//----- nvinfo : EIATTR_MIN_STACK_SIZE
	.align		4
.L_3:
        /*0018*/ 	.byte	0x04, 0x12
        /*001a*/ 	.short	(.L_5 - .L_4)
	.align		4
.L_4:
        /*001c*/ 	.word	index@(_Z7add_onePi)
        /*0020*/ 	.word	0x00000000
.L_5:


//--------------------- .nv.compat                --------------------------
	.section	.nv.compat,"",@"SHT_CUDA_COMPAT_INFO"
	.align	4
        /*0000*/ 	.byte	0x02, 0x09, 0x00, 0x00, 0x02, 0x02, 0x01, 0x00, 0x02, 0x05, 0x05, 0x00, 0x03, 0x07, 0x01, 0x01
        /*0010*/ 	.byte	0x02, 0x03, 0x00, 0x00, 0x02, 0x06, 0x01, 0x00, 0x04, 0x0b, 0x08, 0x00, 0x09, 0x00, 0x00, 0x00
        /*0020*/ 	.byte	0x00, 0x00, 0x00, 0x00


//--------------------- .nv.info._Z7add_onePi     --------------------------
	.section	.nv.info._Z7add_onePi,"",@"SHT_CUDA_INFO"
	.sectionflags	@""
	.align	4


	//----- nvinfo : EIATTR_CUDA_API_VERSION
	.align		4
        /*0000*/ 	.byte	0x04, 0x37
        /*0002*/ 	.short	(.L_7 - .L_6)
.L_6:
        /*0004*/ 	.word	0x00000082


	//----- nvinfo : EIATTR_KPARAM_INFO
	.align		4
.L_7:
        /*0008*/ 	.byte	0x04, 0x17
        /*000a*/ 	.short	(.L_9 - .L_8)
.L_8:
        /*000c*/ 	.word	0x00000000
        /*0010*/ 	.short	0x0000
        /*0012*/ 	.short	0x0000
        /*0014*/ 	.byte	0x00, 0xf5, 0x21, 0x00


	//----- nvinfo : EIATTR_SPARSE_MMA_MASK
	.align		4
.L_9:
        /*0018*/ 	.byte	0x03, 0x50
        /*001a*/ 	.short	0x0000


	//----- nvinfo : EIATTR_MAXREG_COUNT
	.align		4
        /*001c*/ 	.byte	0x03, 0x1b
        /*001e*/ 	.short	0x00ff


	//----- nvinfo : EIATTR_MERCURY_ISA_VERSION
	.align		4
        /*0020*/ 	.byte	0x03, 0x5f
        /*0022*/ 	.short	0x0101


	//----- nvinfo : EIATTR_VRC_CTA_INIT_COUNT
	.align		4
        /*0024*/ 	.byte	0x02, 0x4a
	.zero		1
	.zero		1


	//----- nvinfo : EIATTR_EXIT_INSTR_OFFSETS
	.align		4
        /*0028*/ 	.byte	0x04, 0x1c
        /*002a*/ 	.short	(.L_11 - .L_10)


	//   ....[0]....
.L_10:
        /*002c*/ 	.word	0x00000060


	//----- nvinfo : EIATTR_CBANK_PARAM_SIZE
	.align		4
.L_11:
        /*0030*/ 	.byte	0x03, 0x19
        /*0032*/ 	.short	0x0008


	//----- nvinfo : EIATTR_PARAM_CBANK
	.align		4
        /*0034*/ 	.byte	0x04, 0x0a
        /*0036*/ 	.short	(.L_13 - .L_12)
	.align		4
.L_12:
        /*0038*/ 	.word	index@(.nv.constant0._Z7add_onePi)
        /*003c*/ 	.short	0x0380
        /*003e*/ 	.short	0x0008


	//----- nvinfo : EIATTR_SW_WAR
	.align		4
.L_13:
        /*0040*/ 	.byte	0x04, 0x36
        /*0042*/ 	.short	(.L_15 - .L_14)
.L_14:
        /*0044*/ 	.word	0x00000008
.L_15:


//--------------------- .nv.callgraph             --------------------------
	.section	.nv.callgraph,"",@"SHT_CUDA_CALLGRAPH"
	.align	4
	.sectionentsize	8
	.align		4
        /*0000*/ 	.word	0x00000000
	.align		4
        /*0004*/ 	.word	0xffffffff
	.align		4
        /*0008*/ 	.word	0x00000000
	.align		4
        /*000c*/ 	.word	0xfffffffe
	.align		4
        /*0010*/ 	.word	0x00000000
	.align		4
        /*0014*/ 	.word	0xfffffffd
	.align		4
        /*0018*/ 	.word	0x00000000
	.align		4
        /*001c*/ 	.word	0xfffffffc


//--------------------- .text._Z7add_onePi        --------------------------
	.section	.text._Z7add_onePi,"ax",@progbits
	.align	128
        .global         _Z7add_onePi
        .type           _Z7add_onePi,@function
        .size           _Z7add_onePi,(.L_x_1 - _Z7add_onePi)
        .other          _Z7add_onePi,@"STO_CUDA_ENTRY STV_DEFAULT"
_Z7add_onePi:
.text._Z7add_onePi:
[----:B------:R-:W-:Y:S08]  /*0000*/  LDC R1, c[0x0][0x37c] ;  /* 0x0000df00ff017b82 */ /* 0x000ff00000000800 */
[----:B------:R-:W0:Y:S01]  /*0010*/  LDC.64 R2, c[0x0][0x380] ;  /* 0x0000e000ff027b82 */ /* 0x000e220000000a00 */
[----:B------:R-:W0:Y:S02]  /*0020*/  LDCU.64 UR4, c[0x0][0x358] ;  /* 0x00006b00ff0477ac */ /* 0x000e240008000a00 */
[----:B0-----:R-:W2:Y:S02]  /*0030*/  LDG.E R0, desc[UR4][R2.64] ;  /* 0x0000000402007981 */ /* 0x001ea4000c1e1900 */
[----:B--2---:R-:W-:-:S05]  /*0040*/  IADD3 R5, PT, PT, R0, 0x1, RZ ;  /* 0x0000000100057810 */ /* 0x004fca0007ffe0ff */
[----:B------:R-:W-:Y:S01]  /*0050*/  STG.E desc[UR4][R2.64], R5 ;  /* 0x0000000502007986 */ /* 0x000fe2000c101904 */
[----:B------:R-:W-:Y:S05]  /*0060*/  EXIT ;  /* 0x000000000000794d */ /* 0x000fea0003800000 */
.L_x_0:
[----:B------:R-:W-:-:S00]  /*0070*/  BRA `(.L_x_0) ;  /* 0xfffffffc00fc7947 */ /* 0x000fc0000383ffff */
[----:B------:R-:W-:-:S00]  /*0080*/  NOP ;  /* 0x0000000000007918 */ /* 0x000fc00000000000 */
[----:B------:R-:W-:-:S00]  /*0090*/  NOP ;  /* 0x0000000000007918 */ /* 0x000fc00000000000 */
[----:B------:R-:W-:-:S00]  /*00a0*/  NOP ;  /* 0x0000000000007918 */ /* 0x000fc00000000000 */
[----:B------:R-:W-:-:S00]  /*00b0*/  NOP ;  /* 0x0000000000007918 */ /* 0x000fc00000000000 */
[----:B------:R-:W-:-:S00]  /*00c0*/  NOP ;  /* 0x0000000000007918 */ /* 0x000fc00000000000 */
[----:B------:R-:W-:-:S00]  /*00d0*/  NOP ;  /* 0x0000000000007918 */ /* 0x000fc00000000000 */
[----:B------:R-:W-:-:S00]  /*00e0*/  NOP ;  /* 0x0000000000007918 */ /* 0x000fc00000000000 */
[----:B------:R-:W-:-:S00]  /*00f0*/  NOP ;  /* 0x0000000000007918 */ /* 0x000fc00000000000 */
.L_x_1:


//--------------------- .nv.shared.reserved.0     --------------------------
	.section	.nv.shared.reserved.0,"aw",@nobits
	.weak		__nv_reservedSMEM_offset_0_alias
	.size		__nv_reservedSMEM_offset_0_alias, 0, 64
	.other		__nv_reservedSMEM_offset_0_alias,@"STO_CUDA_RESERVED_SHARED STV_DEFAULT"
__nv_reservedSMEM_offset_0_alias:
	.zero		0
	.zero		64


//--------------------- .nv.constant0._Z7add_onePi --------------------------
	.section	.nv.constant0._Z7add_onePi,"a",@progbits
	.sectionflags	@""
	.align	4
.nv.constant0._Z7add_onePi:
	.zero		904


//--------------------- SYMBOLS --------------------------

	.type		.nv.reservedSmem.offset0,@object
	.size		.nv.reservedSmem.offset0,0x4
